	.headerflags	@"EF_CUDA_TEXMODE_UNIFIED EF_CUDA_64BIT_ADDRESS EF_CUDA_ACCELERATORS EF_CUDA_SM90 EF_CUDA_VIRTUAL_SM(EF_CUDA_SM90)"
	.elftype	@"ET_EXEC"


//--------------------- .nv.info                  --------------------------
	.section	.nv.info,"",@"SHT_CUDA_INFO"
	.align	4


	//----- nvinfo : EIATTR_REGCOUNT
	.align		4
        /*0000*/ 	.byte	0x04, 0x2f
        /*0002*/ 	.short	(.L_1 - .L_0)
	.align		4
.L_0:
        /*0004*/ 	.word	index@(triton_poi_fused_cat_8)
        /*0008*/ 	.word	0x00000020


	//----- nvinfo : EIATTR_MIN_STACK_SIZE
	.align		4
.L_1:
        /*000c*/ 	.byte	0x04, 0x12
        /*000e*/ 	.short	(.L_3 - .L_2)
	.align		4
.L_2:
        /*0010*/ 	.word	index@(triton_poi_fused_cat_8)
        /*0014*/ 	.word	0x00000000


	//----- nvinfo : EIATTR_FRAME_SIZE
	.align		4
.L_3:
        /*0018*/ 	.byte	0x04, 0x11
        /*001a*/ 	.short	(.L_5 - .L_4)
	.align		4
.L_4:
        /*001c*/ 	.word	index@(triton_poi_fused_cat_8)
        /*0020*/ 	.word	0x00000000


	//----- nvinfo : EIATTR_MIN_STACK_SIZE
	.align		4
.L_5:
        /*0024*/ 	.byte	0x04, 0x12
        /*0026*/ 	.short	(.L_7 - .L_6)
	.align		4
.L_6:
        /*0028*/ 	.word	index@(triton_poi_fused_cat_8)
        /*002c*/ 	.word	0x00000000
.L_7:


//--------------------- .nv.info.triton_poi_fused_cat_8 --------------------------
	.section	.nv.info.triton_poi_fused_cat_8,"",@"SHT_CUDA_INFO"
	.sectionflags	@""
	.align	4


	//----- nvinfo : EIATTR_CUDA_API_VERSION
	.align		4
        /*0000*/ 	.byte	0x04, 0x37
        /*0002*/ 	.short	(.L_9 - .L_8)
.L_8:
        /*0004*/ 	.word	0x0000007c


	//----- nvinfo : EIATTR_KPARAM_INFO
	.align		4
.L_9:
        /*0008*/ 	.byte	0x04, 0x17
        /*000a*/ 	.short	(.L_11 - .L_10)
.L_10:
        /*000c*/ 	.word	0x00000000
        /*0010*/ 	.short	0x0004
        /*0012*/ 	.short	0x0020
        /*0014*/ 	.byte	0x00, 0xf0, 0x11, 0x00


	//----- nvinfo : EIATTR_KPARAM_INFO
	.align		4
.L_11:
        /*0018*/ 	.byte	0x04, 0x17
        /*001a*/ 	.short	(.L_13 - .L_12)
.L_12:
        /*001c*/ 	.word	0x00000000
        /*0020*/ 	.short	0x0003
        /*0022*/ 	.short	0x0018
        /*0024*/ 	.byte	0x00, 0xf4, 0x21, 0x00


	//----- nvinfo : EIATTR_KPARAM_INFO
	.align		4
.L_13:
        /*0028*/ 	.byte	0x04, 0x17
        /*002a*/ 	.short	(.L_15 - .L_14)
.L_14:
        /*002c*/ 	.word	0x00000000
        /*0030*/ 	.short	0x0002
        /*0032*/ 	.short	0x0010
        /*0034*/ 	.byte	0x00, 0xf4, 0x21, 0x00


	//----- nvinfo : EIATTR_KPARAM_INFO
	.align		4
.L_15:
        /*0038*/ 	.byte	0x04, 0x17
        /*003a*/ 	.short	(.L_17 - .L_16)
.L_16:
        /*003c*/ 	.word	0x00000000
        /*0040*/ 	.short	0x0001
        /*0042*/ 	.short	0x0008
        /*0044*/ 	.byte	0x00, 0xf4, 0x21, 0x00


	//----- nvinfo : EIATTR_KPARAM_INFO
	.align		4
.L_17:
        /*0048*/ 	.byte	0x04, 0x17
        /*004a*/ 	.short	(.L_19 - .L_18)
.L_18:
        /*004c*/ 	.word	0x00000000
        /*0050*/ 	.short	0x0000
        /*0052*/ 	.short	0x0000
        /*0054*/ 	.byte	0x00, 0xf4, 0x21, 0x00


	//----- nvinfo : EIATTR_SPARSE_MMA_MASK
	.align		4
.L_19:
        /*0058*/ 	.byte	0x03, 0x50
        /*005a*/ 	.short	0x0000


	//----- nvinfo : EIATTR_MAXREG_COUNT
	.align		4
        /*005c*/ 	.byte	0x03, 0x1b
        /*005e*/ 	.short	0x00ff


	//----- nvinfo : EIATTR_EXIT_INSTR_OFFSETS
	.align		4
        /*0060*/ 	.byte	0x04, 0x1c
        /*0062*/ 	.short	(.L_21 - .L_20)


	//   ....[0]....
.L_20:
        /*0064*/ 	.word	0x000008f0


	//----- nvinfo : EIATTR_REQNTID
	.align		4
.L_21:
        /*0068*/ 	.byte	0x04, 0x10
        /*006a*/ 	.short	(.L_23 - .L_22)
.L_22:
        /*006c*/ 	.word	0x00000080
        /*0070*/ 	.word	0x00000001
        /*0074*/ 	.word	0x00000001


	//----- nvinfo : EIATTR_CBANK_PARAM_SIZE
	.align		4
.L_23:
        /*0078*/ 	.byte	0x03, 0x19
        /*007a*/ 	.short	0x0024


	//----- nvinfo : EIATTR_PARAM_CBANK
	.align		4
        /*007c*/ 	.byte	0x04, 0x0a
        /*007e*/ 	.short	(.L_25 - .L_24)
	.align		4
.L_24:
        /*0080*/ 	.word	index@(.nv.constant0.triton_poi_fused_cat_8)
        /*0084*/ 	.short	0x0210
        /*0086*/ 	.short	0x0024


	//----- nvinfo : EIATTR_SW_WAR
	.align		4
.L_25:
        /*0088*/ 	.byte	0x04, 0x36
        /*008a*/ 	.short	(.L_27 - .L_26)
.L_26:
        /*008c*/ 	.word	0x00000008
.L_27:


//--------------------- .nv.callgraph             --------------------------
	.section	.nv.callgraph,"",@"SHT_CUDA_CALLGRAPH"
	.align	4
	.sectionentsize	8
	.align		4
        /*0000*/ 	.word	0x00000000
	.align		4
        /*0004*/ 	.word	0xffffffff
	.align		4
        /*0008*/ 	.word	0x00000000
	.align		4
        /*000c*/ 	.word	0xfffffffe
	.align		4
        /*0010*/ 	.word	0x00000000
	.align		4
        /*0014*/ 	.word	0xfffffffd
	.align		4
        /*0018*/ 	.word	0x00000000
	.align		4
        /*001c*/ 	.word	0xfffffffc


//--------------------- .text.triton_poi_fused_cat_8 --------------------------
	.section	.text.triton_poi_fused_cat_8,"ax",@progbits
	.align	128
        .global         triton_poi_fused_cat_8
        .type           triton_poi_fused_cat_8,@function
        .size           triton_poi_fused_cat_8,(.L_x_1 - triton_poi_fused_cat_8)
        .other          triton_poi_fused_cat_8,@"STO_CUDA_ENTRY STV_DEFAULT"
triton_poi_fused_cat_8:
.text.triton_poi_fused_cat_8:
[----:B------:R-:W-:Y:S01]  /*0000*/  LDC R1, c[0x0][0x28] ;  /* 0x00000a00ff017b82 */ /* 0x000fe20000000800 */
[----:B------:R-:W1:Y:S07]  /*0010*/  S2R R0, SR_TID.X ;  /* 0x0000000000007919 */ /* 0x000e6e0000002100 */
[----:B------:R-:W2:Y:S01]  /*0020*/  LDC.64 R12, c[0x0][0x210] ;  /* 0x00008400ff0c7b82 */ /* 0x000ea20000000a00 */
[----:B------:R-:W-:Y:S01]  /*0030*/  IMAD.MOV.U32 R8, RZ, RZ, RZ ;  /* 0x000000ffff087224 */ /* 0x000fe200078e00ff */
[----:B------:R-:W-:Y:S01]  /*0040*/  CS2R R4, SRZ ;  /* 0x0000000000047805 */ /* 0x000fe2000001ff00 */
[----:B------:R-:W3:Y:S01]  /*0050*/  S2R R2, SR_CTAID.X ;  /* 0x0000000000027919 */ /* 0x000ee20000002500 */
[----:B------:R-:W-:Y:S01]  /*0060*/  CS2R R6, SRZ ;  /* 0x0000000000067805 */ /* 0x000fe2000001ff00 */
[----:B------:R-:W-:-:S03]  /*0070*/  ULDC.64 UR4, c[0x0][0x208] ;  /* 0x0000820000047ab9 */ /* 0x000fc60000000a00 */
[----:B------:R-:W4:Y:S01]  /*0080*/  LDC.64 R28, c[0x0][0x218] ;  /* 0x00008600ff1c7b82 */ /* 0x000f220000000a00 */
[----:B------:R-:W-:Y:S01]  /*0090*/  IMAD.MOV.U32 R24, RZ, RZ, RZ ;  /* 0x000000ffff187224 */ /* 0x000fe200078e00ff */
[----:B------:R-:W-:Y:S01]  /*00a0*/  CS2R R22, SRZ ;  /* 0x0000000000167805 */ /* 0x000fe2000001ff00 */
[----:B------:R-:W-:Y:S01]  /*00b0*/  ULDC.64 UR6, c[0x0][0x220] ;  /* 0x0000880000067ab9 */ /* 0x000fe20000000a00 */
[----:B-1----:R-:W-:Y:S01]  /*00c0*/  IMAD.SHL.U32 R0, R0, 0x4, RZ ;  /* 0x0000000400007824 */ /* 0x002fe200078e00ff */
[----:B---3--:R-:W-:-:S04]  /*00d0*/  SHF.R.S32.HI R3, RZ, 0x15, R2 ;  /* 0x00000015ff037819 */ /* 0x008fc80000011402 */
[----:B------:R-:W-:Y:S02]  /*00e0*/  LOP3.LUT R21, R0, 0x1fc, RZ, 0xc0, !PT ;  /* 0x000001fc00157812 */ /* 0x000fe400078ec0ff */
[----:B------:R-:W-:-:S03]  /*00f0*/  SGXT R0, R3, 0x1 ;  /* 0x000000010300781a */ /* 0x000fc60000000200 */
[----:B------:R-:W-:-:S05]  /*0100*/  IMAD R21, R2, 0x400, R21 ;  /* 0x0000040002157824 */ /* 0x000fca00078e0215 */
[----:B------:R-:W-:-:S04]  /*0110*/  LEA.HI R25, R0, R21, RZ, 0x12 ;  /* 0x0000001500197211 */ /* 0x000fc800078f90ff */
[----:B------:R-:W-:-:S04]  /*0120*/  SHF.R.S32.HI R26, RZ, 0x12, R25 ;  /* 0x00000012ff1a7819 */ /* 0x000fc80000011419 */
[----:B------:R-:W-:-:S04]  /*0130*/  SHF.R.S32.HI R2, RZ, 0xf, R26 ;  /* 0x0000000fff027819 */ /* 0x000fc8000001141a */
[----:B------:R-:W-:-:S04]  /*0140*/  LOP3.LUT R3, R2, 0xffff, RZ, 0xc0, !PT ;  /* 0x0000ffff02037812 */ /* 0x000fc800078ec0ff */
[----:B------:R-:W-:-:S04]  /*0150*/  LEA.HI R2, R3, R26, RZ, 0x17 ;  /* 0x0000001a03027211 */ /* 0x000fc800078fb8ff */
[----:B------:R-:W-:-:S05]  /*0160*/  LOP3.LUT R2, R2, 0xff80, RZ, 0xc0, !PT ;  /* 0x0000ff8002027812 */ /* 0x000fca00078ec0ff */
[----:B------:R-:W-:-:S05]  /*0170*/  IMAD.MOV R2, RZ, RZ, -R2 ;  /* 0x000000ffff027224 */ /* 0x000fca00078e0a02 */
[----:B------:R-:W-:Y:S02]  /*0180*/  PRMT R3, R2, 0x7710, RZ ;  /* 0x0000771002037816 */ /* 0x000fe400000000ff */
[----:B------:R-:W-:-:S03]  /*0190*/  LEA.HI R2, R0, R21, RZ, 0x19 ;  /* 0x0000001500027211 */ /* 0x000fc600078fc8ff */
[----:B------:R-:W-:Y:S01]  /*01a0*/  IMAD.IADD R26, R26, 0x1, R3 ;  /* 0x000000011a1a7824 */ /* 0x000fe200078e0203 */
[----:B------:R-:W-:Y:S02]  /*01b0*/  SHF.R.S32.HI R18, RZ, 0x19, R2 ;  /* 0x00000019ff127819 */ /* 0x000fe40000011402 */
[----:B------:R-:W-:Y:S02]  /*01c0*/  LOP3.LUT R2, R2, 0xfe000000, RZ, 0xc0, !PT ;  /* 0xfe00000002027812 */ /* 0x000fe400078ec0ff */
[----:B------:R-:W-:Y:S01]  /*01d0*/  PRMT R17, R26, 0x9910, RZ ;  /* 0x000099101a117816 */ /* 0x000fe200000000ff */
[----:B------:R-:W-:-:S03]  /*01e0*/  IMAD.SHL.U32 R18, R18, 0x1000000, RZ ;  /* 0x0100000012127824 */ /* 0x000fc600078e00ff */
[C---:B------:R-:W-:Y:S01]  /*01f0*/  ISETP.GE.AND P1, PT, R17.reuse, 0x40, PT ;  /* 0x000000401100780c */ /* 0x040fe20003f26270 */
[----:B----4-:R-:W-:Y:S01]  /*0200*/  IMAD.WIDE R10, R17, 0x4, R28 ;  /* 0x00000004110a7825 */ /* 0x010fe200078e021c */
[----:B------:R-:W-:-:S05]  /*0210*/  IADD3 R15, R18, R21, -R2 ;  /* 0x00000015120f7210 */ /* 0x000fca0007ffe802 */
[----:B--2---:R-:W-:-:S06]  /*0220*/  IMAD.WIDE R14, R15, 0x4, R12 ;  /* 0x000000040f0e7825 */ /* 0x004fcc00078e020c */
[----:B------:R1:W2:Y:S04]  /*0230*/  @!P1 LDG.E.128 R4, desc[UR4][R14.64] ;  /* 0x000000040e049981 */ /* 0x0002a8000c1e1d00 */
[----:B------:R-:W3:Y:S01]  /*0240*/  @!P1 LDG.E.EL R8, desc[UR4][R10.64] ;  /* 0x000000040a089981 */ /* 0x000ee2000c2e1900 */
[----:B------:R-:W-:Y:S01]  /*0250*/  VIADD R9, R21, 0x200 ;  /* 0x0000020015097836 */ /* 0x000fe20000000000 */
[----:B------:R-:W-:Y:S02]  /*0260*/  LOP3.LUT R25, R25, 0xfffc0000, RZ, 0xc0, !PT ;  /* 0xfffc000019197812 */ /* 0x000fe400078ec0ff */
[----:B------:R-:W-:Y:S01]  /*0270*/  LOP3.LUT R26, R26, 0xffff, RZ, 0xc0, !PT ;  /* 0x0000ffff1a1a7812 */ /* 0x000fe200078ec0ff */
[----:B------:R-:W4:Y:S01]  /*0280*/  @!P1 LDG.E.EL R24, desc[UR4][R10.64] ;  /* 0x000000040a189981 */ /* 0x000f22000c2e1900 */
[----:B------:R-:W-:-:S02]  /*0290*/  LEA.HI R2, R0, R9, RZ, 0x12 ;  /* 0x0000000900027211 */ /* 0x000fc400078f90ff */
[----:B------:R-:W-:Y:S01]  /*02a0*/  LEA.HI R0, R0, R9, RZ, 0x19 ;  /* 0x0000000900007211 */ /* 0x000fe200078fc8ff */
[----:B------:R-:W5:Y:S01]  /*02b0*/  @!P1 LDG.E.EL R23, desc[UR4][R10.64] ;  /* 0x000000040a179981 */ /* 0x000f62000c2e1900 */
[----:B------:R-:W-:Y:S02]  /*02c0*/  SHF.R.S32.HI R16, RZ, 0x12, R2 ;  /* 0x00000012ff107819 */ /* 0x000fe40000011402 */
[----:B------:R-:W-:Y:S01]  /*02d0*/  SHF.R.S32.HI R19, RZ, 0x19, R0 ;  /* 0x00000019ff137819 */ /* 0x000fe20000011400 */
[----:B------:R3:W4:Y:S01]  /*02e0*/  @!P1 LDG.E.EL R22, desc[UR4][R10.64] ;  /* 0x000000040a169981 */ /* 0x000722000c2e1900 */
[----:B------:R-:W-:Y:S02]  /*02f0*/  SHF.R.S32.HI R3, RZ, 0xf, R16 ;  /* 0x0000000fff037819 */ /* 0x000fe40000011410 */
[----:B-1----:R-:W-:Y:S01]  /*0300*/  LOP3.LUT R14, R2, 0xfffc0000, RZ, 0xc0, !PT ;  /* 0xfffc0000020e7812 */ /* 0x002fe200078ec0ff */
[----:B------:R-:W-:Y:S01]  /*0310*/  IMAD.SHL.U32 R19, R19, 0x1000000, RZ ;  /* 0x0100000013137824 */ /* 0x000fe200078e00ff */
[----:B------:R-:W-:-:S02]  /*0320*/  LOP3.LUT R3, R3, 0xffff, RZ, 0xc0, !PT ;  /* 0x0000ffff03037812 */ /* 0x000fc400078ec0ff */
[----:B------:R-:W-:Y:S01]  /*0330*/  LOP3.LUT R0, R0, 0xfe000000, RZ, 0xc0, !PT ;  /* 0xfe00000000007812 */ /* 0x000fe200078ec0ff */
[----:B------:R-:W-:Y:S01]  /*0340*/  IMAD.IADD R25, R21, 0x1, -R25 ;  /* 0x0000000115197824 */ /* 0x000fe200078e0a19 */
[----:B------:R-:W-:Y:S01]  /*0350*/  LEA.HI R3, R3, R16, RZ, 0x17 ;  /* 0x0000001003037211 */ /* 0x000fe200078fb8ff */
[----:B------:R-:W-:Y:S02]  /*0360*/  IMAD.SHL.U32 R26, R26, 0x40000, RZ ;  /* 0x000400001a1a7824 */ /* 0x000fe400078e00ff */
[----:B------:R-:W-:Y:S01]  /*0370*/  IMAD.IADD R14, R9, 0x1, -R14 ;  /* 0x00000001090e7824 */ /* 0x000fe200078e0a0e */
[----:B------:R-:W-:Y:S02]  /*0380*/  LOP3.LUT R3, R3, 0xff80, RZ, 0xc0, !PT ;  /* 0x0000ff8003037812 */ /* 0x000fe400078ec0ff */
[----:B------:R-:W-:-:S03]  /*0390*/  IADD3 R9, R19, R9, -R0 ;  /* 0x0000000913097210 */ /* 0x000fc60007ffe800 */
[----:B------:R-:W-:-:S05]  /*03a0*/  IMAD.MOV R3, RZ, RZ, -R3 ;  /* 0x000000ffff037224 */ /* 0x000fca00078e0a03 */
[----:B------:R-:W-:-:S05]  /*03b0*/  PRMT R3, R3, 0x7710, RZ ;  /* 0x0000771003037816 */ /* 0x000fca00000000ff */
[----:B------:R-:W-:-:S05]  /*03c0*/  IMAD.IADD R16, R16, 0x1, R3 ;  /* 0x0000000110107824 */ /* 0x000fca00078e0203 */
[----:B------:R-:W-:Y:S02]  /*03d0*/  PRMT R15, R16, 0x9910, RZ ;  /* 0x00009910100f7816 */ /* 0x000fe400000000ff */
[----:B------:R-:W-:Y:S02]  /*03e0*/  ISETP.GT.AND P2, PT, R17, 0x3f, PT ;  /* 0x0000003f1100780c */ /* 0x000fe40003f44270 */
[----:B------:R-:W-:Y:S02]  /*03f0*/  ISETP.GE.AND P0, PT, R15, 0x40, PT ;  /* 0x000000400f00780c */ /* 0x000fe40003f06270 */
[--C-:B------:R-:W-:Y:S02]  /*0400*/  SHF.R.S32.HI R17, RZ, 0x1f, R18.reuse ;  /* 0x0000001fff117819 */ /* 0x100fe40000011412 */
[----:B------:R-:W-:Y:S01]  /*0410*/  IADD3 R18, P3, P4, R26, R25, R18 ;  /* 0x000000191a127210 */ /* 0x000fe20007c7e012 */
[----:B------:R-:W-:Y:S01]  /*0420*/  IMAD.WIDE R12, R9, 0x4, R12 ;  /* 0x00000004090c7825 */ /* 0x000fe200078e020c */
[----:B------:R-:W-:-:S02]  /*0430*/  SHF.R.S32.HI R25, RZ, 0x1f, R25 ;  /* 0x0000001fff197819 */ /* 0x000fc40000011419 */
[----:B------:R-:W-:Y:S02]  /*0440*/  LOP3.LUT R16, R16, 0xffff, RZ, 0xc0, !PT ;  /* 0x0000ffff10107812 */ /* 0x000fe400078ec0ff */
[----:B------:R-:W-:-:S03]  /*0450*/  SHF.R.S32.HI R26, RZ, 0x1f, R26 ;  /* 0x0000001fff1a7819 */ /* 0x000fc6000001141a */
[----:B------:R-:W-:Y:S01]  /*0460*/  IMAD.SHL.U32 R16, R16, 0x40000, RZ ;  /* 0x0004000010107824 */ /* 0x000fe200078e00ff */
[----:B------:R-:W-:Y:S02]  /*0470*/  IADD3.X R17, R26, R25, R17, P3, P4 ;  /* 0x000000191a117210 */ /* 0x000fe40001fe8411 */
[C---:B------:R-:W-:Y:S01]  /*0480*/  LEA R26, P4, R18.reuse, UR6, 0x2 ;  /* 0x00000006121a7c11 */ /* 0x040fe2000f8810ff */
[----:B------:R-:W-:Y:S01]  /*0490*/  IMAD.MOV.U32 R20, RZ, RZ, RZ ;  /* 0x000000ffff147224 */ /* 0x000fe200078e00ff */
[C---:B------:R-:W-:Y:S02]  /*04a0*/  ISETP.GT.AND P3, PT, R15.reuse, 0x3f, PT ;  /* 0x0000003f0f00780c */ /* 0x040fe40003f64270 */
[----:B------:R-:W-:Y:S01]  /*04b0*/  CS2R R2, SRZ ;  /* 0x0000000000027805 */ /* 0x000fe2000001ff00 */
[----:B------:R-:W-:Y:S01]  /*04c0*/  IMAD.MOV.U32 R0, RZ, RZ, RZ ;  /* 0x000000ffff007224 */ /* 0x000fe200078e00ff */
[----:B------:R-:W-:Y:S01]  /*04d0*/  LEA.HI.X R18, R18, UR7, R17, 0x2, P4 ;  /* 0x0000000712127c11 */ /* 0x000fe2000a0f1411 */
[----:B------:R-:W-:Y:S01]  /*04e0*/  IMAD.WIDE R28, R15, 0x4, R28 ;  /* 0x000000040f1c7825 */ /* 0x000fe200078e021c */
[----:B------:R-:W-:-:S04]  /*04f0*/  @P2 IADD3 R26, P4, R26, -0x4000000, RZ ;  /* 0xfc0000001a1a2810 */ /* 0x000fc80007f9e0ff */
[----:B------:R-:W4:Y:S01]  /*0500*/  @!P0 LDG.E.EL R20, desc[UR4][R28.64] ;  /* 0x000000041c148981 */ /* 0x000f22000c2e1900 */
[----:B------:R-:W-:-:S03]  /*0510*/  @P2 IADD3.X R27, R18, -0x1, RZ, P4, !PT ;  /* 0xffffffff121b2810 */ /* 0x000fc600027fe4ff */
[----:B------:R-:W4:Y:S04]  /*0520*/  @!P0 LDG.E.EL R3, desc[UR4][R28.64] ;  /* 0x000000041c038981 */ /* 0x000f28000c2e1900 */
[----:B------:R-:W4:Y:S04]  /*0530*/  @!P0 LDG.E.EL R0, desc[UR4][R28.64] ;  /* 0x000000041c008981 */ /* 0x000f28000c2e1900 */
[----:B------:R-:W4:Y:S01]  /*0540*/  @!P0 LDG.E.EL R2, desc[UR4][R28.64] ;  /* 0x000000041c028981 */ /* 0x000f22000c2e1900 */
[----:B--2---:R-:W-:Y:S02]  /*0550*/  SEL R4, R4, RZ, !P1 ;  /* 0x000000ff04047207 */ /* 0x004fe40004800000 */
[----:B---3--:R-:W-:-:S02]  /*0560*/  SEL R11, R8, RZ, !P1 ;  /* 0x000000ff080b7207 */ /* 0x008fc40004800000 */
[----:B------:R-:W-:-:S03]  /*0570*/  CS2R R8, SRZ ;  /* 0x0000000000087805 */ /* 0x000fc6000001ff00 */
[----:B------:R-:W-:Y:S01]  /*0580*/  FADD R4, R4, R11 ;  /* 0x0000000b04047221 */ /* 0x000fe20000000000 */
[----:B------:R-:W-:-:S06]  /*0590*/  CS2R R10, SRZ ;  /* 0x00000000000a7805 */ /* 0x000fcc000001ff00 */
[----:B------:R1:W2:Y:S02]  /*05a0*/  @!P0 LDG.E.128 R8, desc[UR4][R12.64] ;  /* 0x000000040c088981 */ /* 0x0002a4000c1e1d00 */
[--C-:B-1----:R-:W-:Y:S02]  /*05b0*/  SHF.R.S32.HI R13, RZ, 0x1f, R19.reuse ;  /* 0x0000001fff0d7819 */ /* 0x102fe40000011413 */
[----:B------:R-:W-:Y:S02]  /*05c0*/  IADD3 R19, P5, P6, R16, R14, R19 ;  /* 0x0000000e10137210 */ /* 0x000fe40007ebe013 */
[----:B------:R-:W-:Y:S02]  /*05d0*/  SHF.R.S32.HI R14, RZ, 0x1f, R14 ;  /* 0x0000001fff0e7819 */ /* 0x000fe4000001140e */
[----:B------:R-:W-:Y:S02]  /*05e0*/  SHF.R.S32.HI R16, RZ, 0x1f, R16 ;  /* 0x0000001fff107819 */ /* 0x000fe40000011410 */
[----:B------:R-:W-:-:S02]  /*05f0*/  LEA R28, P4, R19, UR6, 0x2 ;  /* 0x00000006131c7c11 */ /* 0x000fc4000f8810ff */
[----:B------:R-:W-:Y:S02]  /*0600*/  IADD3.X R16, R16, R14, R13, P5, P6 ;  /* 0x0000000e10107210 */ /* 0x000fe40002fec40d */
[----:B------:R-:W-:Y:S02]  /*0610*/  CS2R R12, SRZ ;  /* 0x00000000000c7805 */ /* 0x000fe4000001ff00 */
[----:B------:R-:W-:Y:S02]  /*0620*/  CS2R R14, SRZ ;  /* 0x00000000000e7805 */ /* 0x000fe4000001ff00 */
[----:B------:R-:W-:Y:S02]  /*0630*/  LEA.HI.X R19, R19, UR7, R16, 0x2, P4 ;  /* 0x0000000713137c11 */ /* 0x000fe4000a0f1410 */
[----:B------:R-:W-:Y:S02]  /*0640*/  @P3 IADD3 R28, P4, R28, -0x4000000, RZ ;  /* 0xfc0000001c1c3810 */ /* 0x000fe40007f9e0ff */
[----:B------:R1:W3:Y:S01]  /*0650*/  @P2 LDG.E.128 R12, desc[UR4][R26.64] ;  /* 0x000000041a0c2981 */ /* 0x0002e2000c1e1d00 */
[----:B------:R-:W-:-:S02]  /*0660*/  CS2R R16, SRZ ;  /* 0x0000000000107805 */ /* 0x000fc4000001ff00 */
[----:B------:R-:W-:Y:S02]  /*0670*/  @P3 IADD3.X R29, R19, -0x1, RZ, P4, !PT ;  /* 0xffffffff131d3810 */ /* 0x000fe400027fe4ff */
[----:B------:R-:W-:-:S06]  /*0680*/  CS2R R18, SRZ ;  /* 0x0000000000127805 */ /* 0x000fcc000001ff00 */
[----:B------:R-:W3:Y:S01]  /*0690*/  @P3 LDG.E.128 R16, desc[UR4][R28.64] ;  /* 0x000000041c103981 */ /* 0x000ee2000c1e1d00 */
[----:B-1----:R-:W1:Y:S01]  /*06a0*/  LDC.64 R26, c[0x0][0x228] ;  /* 0x00008a00ff1a7b82 */ /* 0x002e620000000a00 */
[----:B------:R-:W-:Y:S02]  /*06b0*/  SEL R25, R5, RZ, !P1 ;  /* 0x000000ff05197207 */ /* 0x000fe40004800000 */
[----:B------:R-:W-:Y:S02]  /*06c0*/  SEL R6, R6, RZ, !P1 ;  /* 0x000000ff06067207 */ /* 0x000fe40004800000 */
[----:B-----5:R-:W-:Y:S02]  /*06d0*/  SEL R23, R23, RZ, !P1 ;  /* 0x000000ff17177207 */ /* 0x020fe40004800000 */
[----:B------:R-:W-:Y:S02]  /*06e0*/  SEL R5, R7, RZ, !P1 ;  /* 0x000000ff07057207 */ /* 0x000fe40004800000 */
[----:B----4-:R-:W-:Y:S01]  /*06f0*/  SEL R22, R22, RZ, !P1 ;  /* 0x000000ff16167207 */ /* 0x010fe20004800000 */
[----:B------:R-:W-:Y:S01]  /*0700*/  FADD R6, R6, R23 ;  /* 0x0000001706067221 */ /* 0x000fe20000000000 */
[----:B------:R-:W-:-:S03]  /*0710*/  SEL R24, R24, RZ, !P1 ;  /* 0x000000ff18187207 */ /* 0x000fc60004800000 */
[----:B------:R-:W-:Y:S02]  /*0720*/  FADD R5, R5, R22 ;  /* 0x0000001605057221 */ /* 0x000fe40000000000 */
[----:B------:R-:W-:Y:S01]  /*0730*/  FADD R7, R25, R24 ;  /* 0x0000001819077221 */ /* 0x000fe20000000000 */
[----:B-1----:R-:W-:Y:S01]  /*0740*/  IMAD.WIDE R26, R21, 0x4, R26 ;  /* 0x00000004151a7825 */ /* 0x002fe200078e021a */
[----:B------:R-:W-:Y:S02]  /*0750*/  SEL R2, R2, RZ, !P0 ;  /* 0x000000ff02027207 */ /* 0x000fe40004000000 */
[----:B--2---:R-:W-:Y:S02]  /*0760*/  SEL R8, R8, RZ, !P0 ;  /* 0x000000ff08087207 */ /* 0x004fe40004000000 */
[----:B------:R-:W-:Y:S02]  /*0770*/  SEL R9, R9, RZ, !P0 ;  /* 0x000000ff09097207 */ /* 0x000fe40004000000 */
[----:B------:R-:W-:-:S02]  /*0780*/  SEL R10, R10, RZ, !P0 ;  /* 0x000000ff0a0a7207 */ /* 0x000fc40004000000 */
[----:B------:R-:W-:-:S05]  /*0790*/  SEL R11, R11, RZ, !P0 ;  /* 0x000000ff0b0b7207 */ /* 0x000fca0004000000 */
[----:B------:R-:W-:Y:S01]  /*07a0*/  FADD R11, R11, R2 ;  /* 0x000000020b0b7221 */ /* 0x000fe20000000000 */
[----:B---3--:R-:W-:Y:S02]  /*07b0*/  SEL R23, R12, RZ, P2 ;  /* 0x000000ff0c177207 */ /* 0x008fe40001000000 */
[----:B------:R-:W-:Y:S02]  /*07c0*/  SEL R22, R13, RZ, P2 ;  /* 0x000000ff0d167207 */ /* 0x000fe40001000000 */
[----:B------:R-:W-:Y:S02]  /*07d0*/  SEL R12, R3, RZ, !P0 ;  /* 0x000000ff030c7207 */ /* 0x000fe40004000000 */
[----:B------:R-:W-:Y:S02]  /*07e0*/  SEL R13, R20, RZ, !P0 ;  /* 0x000000ff140d7207 */ /* 0x000fe40004000000 */
[----:B------:R-:W-:Y:S02]  /*07f0*/  SEL R3, R0, RZ, !P0 ;  /* 0x000000ff00037207 */ /* 0x000fe40004000000 */
[----:B------:R-:W-:-:S02]  /*0800*/  SEL R25, R14, RZ, P2 ;  /* 0x000000ff0e197207 */ /* 0x000fc40001000000 */
[----:B------:R-:W-:Y:S01]  /*0810*/  SEL R24, R15, RZ, P2 ;  /* 0x000000ff0f187207 */ /* 0x000fe20001000000 */
[----:B------:R-:W-:Y:S01]  /*0820*/  FADD R8, R8, R13 ;  /* 0x0000000d08087221 */ /* 0x000fe20000000000 */
[----:B------:R-:W-:Y:S01]  /*0830*/  FADD R9, R9, R12 ;  /* 0x0000000c09097221 */ /* 0x000fe20000000000 */
[----:B------:R-:W-:Y:S01]  /*0840*/  FADD R10, R10, R3 ;  /* 0x000000030a0a7221 */ /* 0x000fe20000000000 */
[----:B------:R-:W-:Y:S02]  /*0850*/  SEL R12, R4, R23, !P1 ;  /* 0x00000017040c7207 */ /* 0x000fe40004800000 */
[----:B------:R-:W-:Y:S02]  /*0860*/  SEL R13, R7, R22, !P1 ;  /* 0x00000016070d7207 */ /* 0x000fe40004800000 */
[----:B------:R-:W-:Y:S02]  /*0870*/  SEL R14, R6, R25, !P1 ;  /* 0x00000019060e7207 */ /* 0x000fe40004800000 */
[----:B------:R-:W-:-:S02]  /*0880*/  SEL R15, R5, R24, !P1 ;  /* 0x00000018050f7207 */ /* 0x000fc40004800000 */
[----:B------:R-:W-:Y:S02]  /*0890*/  @P0 SEL R8, R16, RZ, P3 ;  /* 0x000000ff10080207 */ /* 0x000fe40001800000 */
[----:B------:R-:W-:Y:S02]  /*08a0*/  @P0 SEL R9, R17, RZ, P3 ;  /* 0x000000ff11090207 */ /* 0x000fe40001800000 */
[----:B------:R-:W-:Y:S02]  /*08b0*/  @P0 SEL R10, R18, RZ, P3 ;  /* 0x000000ff120a0207 */ /* 0x000fe40001800000 */
[----:B------:R-:W-:Y:S01]  /*08c0*/  @P0 SEL R11, R19, RZ, P3 ;  /* 0x000000ff130b0207 */ /* 0x000fe20001800000 */
[----:B------:R-:W-:Y:S04]  /*08d0*/  STG.E.128 desc[UR4][R26.64], R12 ;  /* 0x0000000c1a007986 */ /* 0x000fe8000c101d04 */
[----:B------:R-:W-:Y:S01]  /*08e0*/  STG.E.128 desc[UR4][R26.64+0x800], R8 ;  /* 0x000800081a007986 */ /* 0x000fe2000c101d04 */
[----:B------:R-:W-:Y:S05]  /*08f0*/  EXIT ;  /* 0x000000000000794d */ /* 0x000fea0003800000 */
.L_x_0:
[----:B------:R-:W-:-:S00]  /*0900*/  BRA `(.L_x_0) ;  /* 0xfffffffc00fc7947 */ /* 0x000fc0000383ffff */
[----:B------:R-:W-:-:S00]  /*0910*/  NOP ;  /* 0x0000000000007918 */ /* 0x000fc00000000000 */
        /* <DEDUP_REMOVED lines=14> */
.L_x_1:


//--------------------- .nv.constant0.triton_poi_fused_cat_8 --------------------------
	.section	.nv.constant0.triton_poi_fused_cat_8,"a",@progbits
	.sectionflags	@""
	.align	4
.nv.constant0.triton_poi_fused_cat_8:
	.zero		564
